//
// Generated by NVIDIA NVVM Compiler
//
// Compiler Build ID: CL-36424714
// Cuda compilation tools, release 13.0, V13.0.88
// Based on NVVM 20.0.0
//

.version 9.0
.target sm_100
.address_size 64

	// .globl	_Z11gemv_kerneliPKfS0_Pf

.visible .entry _Z11gemv_kerneliPKfS0_Pf(
	.param .u32 _Z11gemv_kerneliPKfS0_Pf_param_0,
	.param .u64 .ptr .align 1 _Z11gemv_kerneliPKfS0_Pf_param_1,
	.param .u64 .ptr .align 1 _Z11gemv_kerneliPKfS0_Pf_param_2,
	.param .u64 .ptr .align 1 _Z11gemv_kerneliPKfS0_Pf_param_3
)
{
	.reg .pred 	%p<11>;
	.reg .b32 	%r<37>;
	.reg .b32 	%f<112>;
	.reg .b64 	%rd<31>;

	ld.param.u32 	%r23, [_Z11gemv_kerneliPKfS0_Pf_param_0];
	ld.param.u64 	%rd11, [_Z11gemv_kerneliPKfS0_Pf_param_1];
	ld.param.u64 	%rd12, [_Z11gemv_kerneliPKfS0_Pf_param_2];
	ld.param.u64 	%rd10, [_Z11gemv_kerneliPKfS0_Pf_param_3];
	cvta.to.global.u64 	%rd1, %rd12;
	cvta.to.global.u64 	%rd2, %rd11;
	mov.u32 	%r24, %ctaid.x;
	mov.u32 	%r25, %ntid.x;
	mov.u32 	%r26, %tid.x;
	mad.lo.s32 	%r1, %r24, %r25, %r26;
	setp.ge.s32 	%p1, %r1, %r23;
	@%p1 bra 	$L__BB0_15;
	setp.lt.s32 	%p2, %r23, 1;
	mov.f32 	%f111, 0f00000000;
	@%p2 bra 	$L__BB0_14;
	mul.lo.s32 	%r2, %r1, %r23;
	and.b32  	%r3, %r23, 15;
	setp.lt.u32 	%p3, %r23, 16;
	mov.f32 	%f111, 0f00000000;
	mov.b32 	%r33, 0;
	@%p3 bra 	$L__BB0_5;
	and.b32  	%r33, %r23, 2147483632;
	neg.s32 	%r31, %r33;
	add.s64 	%rd3, %rd2, 32;
	add.s64 	%rd29, %rd1, 32;
	mov.f32 	%f111, 0f00000000;
	mov.u32 	%r30, %r2;
$L__BB0_4:
	.pragma "nounroll";
	mul.wide.s32 	%rd13, %r30, 4;
	add.s64 	%rd14, %rd3, %rd13;
	ld.global.f32 	%f18, [%rd14+-32];
	ld.global.f32 	%f19, [%rd29+-32];
	fma.rn.f32 	%f20, %f18, %f19, %f111;
	ld.global.f32 	%f21, [%rd14+-28];
	ld.global.f32 	%f22, [%rd29+-28];
	fma.rn.f32 	%f23, %f21, %f22, %f20;
	ld.global.f32 	%f24, [%rd14+-24];
	ld.global.f32 	%f25, [%rd29+-24];
	fma.rn.f32 	%f26, %f24, %f25, %f23;
	ld.global.f32 	%f27, [%rd14+-20];
	ld.global.f32 	%f28, [%rd29+-20];
	fma.rn.f32 	%f29, %f27, %f28, %f26;
	ld.global.f32 	%f30, [%rd14+-16];
	ld.global.f32 	%f31, [%rd29+-16];
	fma.rn.f32 	%f32, %f30, %f31, %f29;
	ld.global.f32 	%f33, [%rd14+-12];
	ld.global.f32 	%f34, [%rd29+-12];
	fma.rn.f32 	%f35, %f33, %f34, %f32;
	ld.global.f32 	%f36, [%rd14+-8];
	ld.global.f32 	%f37, [%rd29+-8];
	fma.rn.f32 	%f38, %f36, %f37, %f35;
	ld.global.f32 	%f39, [%rd14+-4];
	ld.global.f32 	%f40, [%rd29+-4];
	fma.rn.f32 	%f41, %f39, %f40, %f38;
	ld.global.f32 	%f42, [%rd14];
	ld.global.f32 	%f43, [%rd29];
	fma.rn.f32 	%f44, %f42, %f43, %f41;
	ld.global.f32 	%f45, [%rd14+4];
	ld.global.f32 	%f46, [%rd29+4];
	fma.rn.f32 	%f47, %f45, %f46, %f44;
	ld.global.f32 	%f48, [%rd14+8];
	ld.global.f32 	%f49, [%rd29+8];
	fma.rn.f32 	%f50, %f48, %f49, %f47;
	ld.global.f32 	%f51, [%rd14+12];
	ld.global.f32 	%f52, [%rd29+12];
	fma.rn.f32 	%f53, %f51, %f52, %f50;
	ld.global.f32 	%f54, [%rd14+16];
	ld.global.f32 	%f55, [%rd29+16];
	fma.rn.f32 	%f56, %f54, %f55, %f53;
	ld.global.f32 	%f57, [%rd14+20];
	ld.global.f32 	%f58, [%rd29+20];
	fma.rn.f32 	%f59, %f57, %f58, %f56;
	ld.global.f32 	%f60, [%rd14+24];
	ld.global.f32 	%f61, [%rd29+24];
	fma.rn.f32 	%f62, %f60, %f61, %f59;
	ld.global.f32 	%f63, [%rd14+28];
	ld.global.f32 	%f64, [%rd29+28];
	fma.rn.f32 	%f111, %f63, %f64, %f62;
	add.s32 	%r31, %r31, 16;
	add.s32 	%r30, %r30, 16;
	add.s64 	%rd29, %rd29, 64;
	setp.ne.s32 	%p4, %r31, 0;
	@%p4 bra 	$L__BB0_4;
$L__BB0_5:
	setp.eq.s32 	%p5, %r3, 0;
	@%p5 bra 	$L__BB0_14;
	and.b32  	%r11, %r23, 7;
	setp.lt.u32 	%p6, %r3, 8;
	@%p6 bra 	$L__BB0_8;
	add.s32 	%r28, %r33, %r2;
	mul.wide.s32 	%rd15, %r28, 4;
	add.s64 	%rd16, %rd2, %rd15;
	ld.global.f32 	%f66, [%rd16];
	mul.wide.u32 	%rd17, %r33, 4;
	add.s64 	%rd18, %rd1, %rd17;
	ld.global.f32 	%f67, [%rd18];
	fma.rn.f32 	%f68, %f66, %f67, %f111;
	ld.global.f32 	%f69, [%rd16+4];
	ld.global.f32 	%f70, [%rd18+4];
	fma.rn.f32 	%f71, %f69, %f70, %f68;
	ld.global.f32 	%f72, [%rd16+8];
	ld.global.f32 	%f73, [%rd18+8];
	fma.rn.f32 	%f74, %f72, %f73, %f71;
	ld.global.f32 	%f75, [%rd16+12];
	ld.global.f32 	%f76, [%rd18+12];
	fma.rn.f32 	%f77, %f75, %f76, %f74;
	ld.global.f32 	%f78, [%rd16+16];
	ld.global.f32 	%f79, [%rd18+16];
	fma.rn.f32 	%f80, %f78, %f79, %f77;
	ld.global.f32 	%f81, [%rd16+20];
	ld.global.f32 	%f82, [%rd18+20];
	fma.rn.f32 	%f83, %f81, %f82, %f80;
	ld.global.f32 	%f84, [%rd16+24];
	ld.global.f32 	%f85, [%rd18+24];
	fma.rn.f32 	%f86, %f84, %f85, %f83;
	ld.global.f32 	%f87, [%rd16+28];
	ld.global.f32 	%f88, [%rd18+28];
	fma.rn.f32 	%f111, %f87, %f88, %f86;
	add.s32 	%r33, %r33, 8;
$L__BB0_8:
	setp.eq.s32 	%p7, %r11, 0;
	@%p7 bra 	$L__BB0_14;
	and.b32  	%r14, %r23, 3;
	setp.lt.u32 	%p8, %r11, 4;
	@%p8 bra 	$L__BB0_11;
	add.s32 	%r29, %r33, %r2;
	mul.wide.s32 	%rd19, %r29, 4;
	add.s64 	%rd20, %rd2, %rd19;
	ld.global.f32 	%f90, [%rd20];
	mul.wide.u32 	%rd21, %r33, 4;
	add.s64 	%rd22, %rd1, %rd21;
	ld.global.f32 	%f91, [%rd22];
	fma.rn.f32 	%f92, %f90, %f91, %f111;
	ld.global.f32 	%f93, [%rd20+4];
	ld.global.f32 	%f94, [%rd22+4];
	fma.rn.f32 	%f95, %f93, %f94, %f92;
	ld.global.f32 	%f96, [%rd20+8];
	ld.global.f32 	%f97, [%rd22+8];
	fma.rn.f32 	%f98, %f96, %f97, %f95;
	ld.global.f32 	%f99, [%rd20+12];
	ld.global.f32 	%f100, [%rd22+12];
	fma.rn.f32 	%f111, %f99, %f100, %f98;
	add.s32 	%r33, %r33, 4;
$L__BB0_11:
	setp.eq.s32 	%p9, %r14, 0;
	@%p9 bra 	$L__BB0_14;
	mul.wide.u32 	%rd23, %r33, 4;
	add.s64 	%rd30, %rd1, %rd23;
	add.s32 	%r36, %r33, %r2;
	neg.s32 	%r35, %r14;
$L__BB0_13:
	.pragma "nounroll";
	mul.wide.s32 	%rd24, %r36, 4;
	add.s64 	%rd25, %rd2, %rd24;
	ld.global.f32 	%f101, [%rd25];
	ld.global.f32 	%f102, [%rd30];
	fma.rn.f32 	%f111, %f101, %f102, %f111;
	add.s64 	%rd30, %rd30, 4;
	add.s32 	%r36, %r36, 1;
	add.s32 	%r35, %r35, 1;
	setp.ne.s32 	%p10, %r35, 0;
	@%p10 bra 	$L__BB0_13;
$L__BB0_14:
	cvta.to.global.u64 	%rd26, %rd10;
	mul.wide.s32 	%rd27, %r1, 4;
	add.s64 	%rd28, %rd26, %rd27;
	st.global.f32 	[%rd28], %f111;
$L__BB0_15:
	ret;

}


// ===== COMPILED SASS (sm_100) =====

	.target	sm_100

	.elftype	@"ET_EXEC"


//--------------------- .note.nv.tkinfo           --------------------------
	.section	.note.nv.tkinfo,"",@"SHT_NOTE"
	.sectionflags	@"SHF_NOTE_NV_TKINFO"
	.tkinfo
        /*0018*/ 	.word	0x00000002
        /*0030*/ 	.string	""
        /*0030*/ 	.string	"ptxas"
        /*0030*/ 	.string	"Cuda compilation tools, release 13.0, V13.0.88"
        /*0030*/ 	.string	"Build cuda_13.0.r13.0/compiler.36424714_0"
        /*0030*/ 	.string	"-arch sm_100 -m 64 "



//--------------------- .note.nv.cuinfo           --------------------------
	.section	.note.nv.cuinfo,"",@"SHT_NOTE"
	.sectionflags	@"SHF_NOTE_NV_CUINFO"
        /*0018*/ 	.short	0x0002
        /*001a*/ 	.short	0x0064
        /*001c*/ 	.short	0x0082
	.zero		2


//--------------------- .nv.info                  --------------------------
	.section	.nv.info,"",@"SHT_CUDA_INFO"
	.align	4


	//----- nvinfo : EIATTR_REGCOUNT
	.align		4
        /*0000*/ 	.byte	0x04, 0x2f
        /*0002*/ 	.short	(.L_1 - .L_0)
	.align		4
.L_0:
        /*0004*/ 	.word	index@(_Z11gemv_kerneliPKfS0_Pf)
        /*0008*/ 	.word	0x0000001e


	//----- nvinfo : EIATTR_FRAME_SIZE
	.align		4
.L_1:
        /*000c*/ 	.byte	0x04, 0x11
        /*000e*/ 	.short	(.L_3 - .L_2)
	.align		4
.L_2:
        /*0010*/ 	.word	index@(_Z11gemv_kerneliPKfS0_Pf)
        /*0014*/ 	.word	0x00000000


	//----- nvinfo : EIATTR_MIN_STACK_SIZE
	.align		4
.L_3:
        /*0018*/ 	.byte	0x04, 0x12
        /*001a*/ 	.short	(.L_5 - .L_4)
	.align		4
.L_4:
        /*001c*/ 	.word	index@(_Z11gemv_kerneliPKfS0_Pf)
        /*0020*/ 	.word	0x00000000
.L_5:


//--------------------- .nv.compat                --------------------------
	.section	.nv.compat,"",@"SHT_CUDA_COMPAT_INFO"
	.align	4
        /*0000*/ 	.byte	0x02, 0x09, 0x00, 0x00, 0x02, 0x02, 0x01, 0x00, 0x02, 0x05, 0x05, 0x00, 0x03, 0x07, 0x01, 0x01
        /*0010*/ 	.byte	0x02, 0x03, 0x00, 0x00, 0x02, 0x06, 0x01, 0x00, 0x04, 0x0b, 0x08, 0x00, 0x09, 0x00, 0x00, 0x00
        /*0020*/ 	.byte	0x00, 0x00, 0x00, 0x00


//--------------------- .nv.info._Z11gemv_kerneliPKfS0_Pf --------------------------
	.section	.nv.info._Z11gemv_kerneliPKfS0_Pf,"",@"SHT_CUDA_INFO"
	.sectionflags	@""
	.align	4


	//----- nvinfo : EIATTR_CUDA_API_VERSION
	.align		4
        /*0000*/ 	.byte	0x04, 0x37
        /*0002*/ 	.short	(.L_7 - .L_6)
.L_6:
        /*0004*/ 	.word	0x00000082


	//----- nvinfo : EIATTR_KPARAM_INFO
	.align		4
.L_7:
        /*0008*/ 	.byte	0x04, 0x17
        /*000a*/ 	.short	(.L_9 - .L_8)
.L_8:
        /*000c*/ 	.word	0x00000000
        /*0010*/ 	.short	0x0003
        /*0012*/ 	.short	0x0018
        /*0014*/ 	.byte	0x00, 0xf5, 0x21, 0x00


	//----- nvinfo : EIATTR_KPARAM_INFO
	.align		4
.L_9:
        /*0018*/ 	.byte	0x04, 0x17
        /*001a*/ 	.short	(.L_11 - .L_10)
.L_10:
        /*001c*/ 	.word	0x00000000
        /*0020*/ 	.short	0x0002
        /*0022*/ 	.short	0x0010
        /*0024*/ 	.byte	0x00, 0xf5, 0x21, 0x00


	//----- nvinfo : EIATTR_KPARAM_INFO
	.align		4
.L_11:
        /*0028*/ 	.byte	0x04, 0x17
        /*002a*/ 	.short	(.L_13 - .L_12)
.L_12:
        /*002c*/ 	.word	0x00000000
        /*0030*/ 	.short	0x0001
        /*0032*/ 	.short	0x0008
        /*0034*/ 	.byte	0x00, 0xf5, 0x21, 0x00


	//----- nvinfo : EIATTR_KPARAM_INFO
	.align		4
.L_13:
        /*0038*/ 	.byte	0x04, 0x17
        /*003a*/ 	.short	(.L_15 - .L_14)
.L_14:
        /*003c*/ 	.word	0x00000000
        /*0040*/ 	.short	0x0000
        /*0042*/ 	.short	0x0000
        /*0044*/ 	.byte	0x00, 0xf0, 0x11, 0x00


	//----- nvinfo : EIATTR_SPARSE_MMA_MASK
	.align		4
.L_15:
        /*0048*/ 	.byte	0x03, 0x50
        /*004a*/ 	.short	0x0000


	//----- nvinfo : EIATTR_MAXREG_COUNT
	.align		4
        /*004c*/ 	.byte	0x03, 0x1b
        /*004e*/ 	.short	0x00ff


	//----- nvinfo : EIATTR_MERCURY_ISA_VERSION
	.align		4
        /*0050*/ 	.byte	0x03, 0x5f
        /*0052*/ 	.short	0x0101


	//----- nvinfo : EIATTR_VRC_CTA_INIT_COUNT
	.align		4
        /*0054*/ 	.byte	0x02, 0x4a
	.zero		1
	.zero		1


	//----- nvinfo : EIATTR_EXIT_INSTR_OFFSETS
	.align		4
        /*0058*/ 	.byte	0x04, 0x1c
        /*005a*/ 	.short	(.L_17 - .L_16)


	//   ....[0]....
.L_16:
        /*005c*/ 	.word	0x00000070


	//   ....[1]....
        /*0060*/ 	.word	0x00000a90


	//----- nvinfo : EIATTR_CBANK_PARAM_SIZE
	.align		4
.L_17:
        /*0064*/ 	.byte	0x03, 0x19
        /*0066*/ 	.short	0x0020


	//----- nvinfo : EIATTR_PARAM_CBANK
	.align		4
        /*0068*/ 	.byte	0x04, 0x0a
        /*006a*/ 	.short	(.L_19 - .L_18)
	.align		4
.L_18:
        /*006c*/ 	.word	index@(.nv.constant0._Z11gemv_kerneliPKfS0_Pf)
        /*0070*/ 	.short	0x0380
        /*0072*/ 	.short	0x0020


	//----- nvinfo : EIATTR_SW_WAR
	.align		4
.L_19:
        /*0074*/ 	.byte	0x04, 0x36
        /*0076*/ 	.short	(.L_21 - .L_20)
.L_20:
        /*0078*/ 	.word	0x00000008
.L_21:


//--------------------- .nv.callgraph             --------------------------
	.section	.nv.callgraph,"",@"SHT_CUDA_CALLGRAPH"
	.align	4
	.sectionentsize	8
	.align		4
        /*0000*/ 	.word	0x00000000
	.align		4
        /*0004*/ 	.word	0xffffffff
	.align		4
        /*0008*/ 	.word	0x00000000
	.align		4
        /*000c*/ 	.word	0xfffffffe
	.align		4
        /*0010*/ 	.word	0x00000000
	.align		4
        /*0014*/ 	.word	0xfffffffd
	.align		4
        /*0018*/ 	.word	0x00000000
	.align		4
        /*001c*/ 	.word	0xfffffffc


//--------------------- .text._Z11gemv_kerneliPKfS0_Pf --------------------------
	.section	.text._Z11gemv_kerneliPKfS0_Pf,"ax",@progbits
	.align	128
        .global         _Z11gemv_kerneliPKfS0_Pf
        .type           _Z11gemv_kerneliPKfS0_Pf,@function
        .size           _Z11gemv_kerneliPKfS0_Pf,(.L_x_7 - _Z11gemv_kerneliPKfS0_Pf)
        .other          _Z11gemv_kerneliPKfS0_Pf,@"STO_CUDA_ENTRY STV_DEFAULT"
_Z11gemv_kerneliPKfS0_Pf:
.text._Z11gemv_kerneliPKfS0_Pf:
[----:B------:R-:W-:Y:S01]  /*0000*/  LDC R1, c[0x0][0x37c] ;  /* 0x0000df00ff017b82 */ /* 0x000fe20000000800 */
[----:B------:R-:W0:Y:S07]  /*0010*/  S2R R3, SR_TID.X ;  /* 0x0000000000037919 */ /* 0x000e2e0000002100 */
[----:B------:R-:W0:Y:S01]  /*0020*/  S2UR UR4, SR_CTAID.X ;  /* 0x00000000000479c3 */ /* 0x000e220000002500 */
[----:B------:R-:W1:Y:S07]  /*0030*/  LDCU UR11, c[0x0][0x380] ;  /* 0x00007000ff0b77ac */ /* 0x000e6e0008000800 */
[----:B------:R-:W0:Y:S02]  /*0040*/  LDC R0, c[0x0][0x360] ;  /* 0x0000d800ff007b82 */ /* 0x000e240000000800 */
[----:B0-----:R-:W-:-:S05]  /*0050*/  IMAD R0, R0, UR4, R3 ;  /* 0x0000000400007c24 */ /* 0x001fca000f8e0203 */
[----:B-1----:R-:W-:-:S13]  /*0060*/  ISETP.GE.AND P0, PT, R0, UR11, PT ;  /* 0x0000000b00007c0c */ /* 0x002fda000bf06270 */
[----:B------:R-:W-:Y:S05]  /*0070*/  @P0 EXIT ;  /* 0x000000000000094d */ /* 0x000fea0003800000 */
[----:B------:R-:W-:Y:S01]  /*0080*/  UISETP.GE.AND UP0, UPT, UR11, 0x1, UPT ;  /* 0x000000010b00788c */ /* 0x000fe2000bf06270 */
[----:B------:R-:W-:Y:S01]  /*0090*/  HFMA2 R15, -RZ, RZ, 0, 0 ;  /* 0x00000000ff0f7431 */ /* 0x000fe200000001ff */
[----:B------:R-:W0:Y:S07]  /*00a0*/  LDCU.64 UR12, c[0x0][0x358] ;  /* 0x00006b00ff0c77ac */ /* 0x000e2e0008000a00 */
[----:B------:R-:W-:Y:S05]  /*00b0*/  BRA.U !UP0, `(.L_x_0) ;  /* 0x0000000908687547 */ /* 0x000fea000b800000 */
[----:B------:R-:W-:Y:S02]  /*00c0*/  UISETP.GE.U32.AND UP1, UPT, UR11, 0x10, UPT ;  /* 0x000000100b00788c */ /* 0x000fe4000bf26070 */
[----:B------:R-:W-:Y:S01]  /*00d0*/  IMAD R7, R0, UR11, RZ ;  /* 0x0000000b00077c24 */ /* 0x000fe2000f8e02ff */
[----:B------:R-:W-:Y:S01]  /*00e0*/  ULOP3.LUT UR8, UR11, 0xf, URZ, 0xc0, !UPT ;  /* 0x0000000f0b087892 */ /* 0x000fe2000f8ec0ff */
[----:B------:R-:W-:Y:S02]  /*00f0*/  MOV R15, RZ ;  /* 0x000000ff000f7202 */ /* 0x000fe40000000f00 */
[----:B------:R-:W-:Y:S01]  /*0100*/  MOV R8, RZ ;  /* 0x000000ff00087202 */ /* 0x000fe20000000f00 */
[----:B------:R-:W-:Y:S02]  /*0110*/  UISETP.NE.AND UP0, UPT, UR8, URZ, UPT ;  /* 0x000000ff0800728c */ /* 0x000fe4000bf05270 */
[----:B------:R-:W-:Y:S09]  /*0120*/  BRA.U !UP1, `(.L_x_1) ;  /* 0x0000000509187547 */ /* 0x000ff2000b800000 */
[----:B------:R-:W1:Y:S01]  /*0130*/  LDCU.64 UR4, c[0x0][0x390] ;  /* 0x00007200ff0477ac */ /* 0x000e620008000a00 */
[----:B------:R-:W-:Y:S02]  /*0140*/  MOV R15, RZ ;  /* 0x000000ff000f7202 */ /* 0x000fe40000000f00 */
[----:B------:R-:W-:Y:S01]  /*0150*/  MOV R6, R7 ;  /* 0x0000000700067202 */ /* 0x000fe20000000f00 */
[----:B------:R-:W2:Y:S01]  /*0160*/  LDCU.64 UR6, c[0x0][0x388] ;  /* 0x00007100ff0677ac */ /* 0x000ea20008000a00 */
[----:B------:R-:W-:-:S04]  /*0170*/  ULOP3.LUT UR9, UR11, 0x7ffffff0, URZ, 0xc0, !UPT ;  /* 0x7ffffff00b097892 */ /* 0x000fc8000f8ec0ff */
[----:B------:R-:W-:Y:S02]  /*0180*/  UIADD3 UR10, UPT, UPT, -UR9, URZ, URZ ;  /* 0x000000ff090a7290 */ /* 0x000fe4000fffe1ff */
[----:B------:R-:W-:Y:S01]  /*0190*/  MOV R8, UR9 ;  /* 0x0000000900087c02 */ /* 0x000fe20008000f00 */
[----:B-1----:R-:W-:-:S04]  /*01a0*/  UIADD3 UR4, UP2, UPT, UR4, 0x20, URZ ;  /* 0x0000002004047890 */ /* 0x002fc8000ff5e0ff */
[----:B------:R-:W-:Y:S02]  /*01b0*/  UIADD3.X UR5, UPT, UPT, URZ, UR5, URZ, UP2, !UPT ;  /* 0x00000005ff057290 */ /* 0x000fe400097fe4ff */
[----:B--2---:R-:W-:Y:S01]  /*01c0*/  UIADD3 UR6, UP1, UPT, UR6, 0x20, URZ ;  /* 0x0000002006067890 */ /* 0x004fe2000ff3e0ff */
[----:B------:R-:W-:-:S03]  /*01d0*/  MOV R2, UR4 ;  /* 0x0000000400027c02 */ /* 0x000fc60008000f00 */
[----:B------:R-:W-:Y:S01]  /*01e0*/  MOV R3, UR5 ;  /* 0x0000000500037c02 */ /* 0x000fe20008000f00 */
[----:B------:R-:W-:-:S12]  /*01f0*/  UIADD3.X UR7, UPT, UPT, URZ, UR7, URZ, UP1, !UPT ;  /* 0x00000007ff077290 */ /* 0x000fd80008ffe4ff */
.L_x_2:
[----:B------:R-:W-:Y:S01]  /*0200*/  MOV R4, UR6 ;  /* 0x0000000600047c02 */ /* 0x000fe20008000f00 */
[----:B0-----:R-:W2:Y:S01]  /*0210*/  LDG.E R17, desc[UR12][R2.64+-0x20] ;  /* 0xffffe00c02117981 */ /* 0x001ea2000c1e1900 */
[----:B------:R-:W-:-:S03]  /*0220*/  MOV R5, UR7 ;  /* 0x0000000700057c02 */ /* 0x000fc60008000f00 */
[----:B------:R-:W3:Y:S01]  /*0230*/  LDG.E R25, desc[UR12][R2.64+-0x1c] ;  /* 0xffffe40c02197981 */ /* 0x000ee2000c1e1900 */
[----:B------:R-:W-:-:S03]  /*0240*/  IMAD.WIDE R4, R6, 0x4, R4 ;  /* 0x0000000406047825 */ /* 0x000fc600078e0204 */
[----:B------:R-:W4:Y:S04]  /*0250*/  LDG.E R19, desc[UR12][R2.64+-0x18] ;  /* 0xffffe80c02137981 */ /* 0x000f28000c1e1900 */
[----:B------:R-:W2:Y:S04]  /*0260*/  LDG.E R16, desc[UR12][R4.64+-0x20] ;  /* 0xffffe00c04107981 */ /* 0x000ea8000c1e1900 */
[----:B------:R-:W3:Y:S04]  /*0270*/  LDG.E R18, desc[UR12][R4.64+-0x1c] ;  /* 0xffffe40c04127981 */ /* 0x000ee8000c1e1900 */
[----:B------:R-:W4:Y:S04]  /*0280*/  LDG.E R20, desc[UR12][R4.64+-0x18] ;  /* 0xffffe80c04147981 */ /* 0x000f28000c1e1900 */
[----:B------:R-:W5:Y:S04]  /*0290*/  LDG.E R22, desc[UR12][R2.64+-0x14] ;  /* 0xffffec0c02167981 */ /* 0x000f68000c1e1900 */
        /* <DEDUP_REMOVED lines=8> */
[----:B------:R-:W5:Y:S01]  /*0320*/  LDG.E R14, desc[UR12][R4.64+-0x4] ;  /* 0xfffffc0c040e7981 */ /* 0x000f62000c1e1900 */
[----:B--2---:R-:W-:-:S03]  /*0330*/  FFMA R17, R16, R17, R15 ;  /* 0x0000001110117223 */ /* 0x004fc6000000000f */
[----:B------:R-:W2:Y:S04]  /*0340*/  LDG.E R15, desc[UR12][R2.64] ;  /* 0x0000000c020f7981 */ /* 0x000ea8000c1e1900 */
[----:B------:R-:W2:Y:S01]  /*0350*/  LDG.E R16, desc[UR12][R4.64] ;  /* 0x0000000c04107981 */ /* 0x000ea2000c1e1900 */
[----:B---3--:R-:W-:-:S03]  /*0360*/  FFMA R25, R18, R25, R17 ;  /* 0x0000001912197223 */ /* 0x008fc60000000011 */
[----:B------:R-:W3:Y:S01]  /*0370*/  LDG.E R17, desc[UR12][R2.64+0x4] ;  /* 0x0000040c02117981 */ /* 0x000ee2000c1e1900 */
[----:B----4-:R-:W-:-:S03]  /*0380*/  FFMA R26, R20, R19, R25 ;  /* 0x00000013141a7223 */ /* 0x010fc60000000019 */
[----:B------:R-:W3:Y:S04]  /*0390*/  LDG.E R18, desc[UR12][R4.64+0x4] ;  /* 0x0000040c04127981 */ /* 0x000ee8000c1e1900 */
[----:B------:R-:W4:Y:S01]  /*03a0*/  LDG.E R20, desc[UR12][R2.64+0x8] ;  /* 0x0000080c02147981 */ /* 0x000f22000c1e1900 */
[----:B-----5:R-:W-:-:S03]  /*03b0*/  FFMA R25, R21, R22, R26 ;  /* 0x0000001615197223 */ /* 0x020fc6000000001a */
[----:B------:R-:W4:Y:S04]  /*03c0*/  LDG.E R19, desc[UR12][R4.64+0x8] ;  /* 0x0000080c04137981 */ /* 0x000f28000c1e1900 */
[----:B------:R-:W5:Y:S01]  /*03d0*/  LDG.E R22, desc[UR12][R2.64+0xc] ;  /* 0x00000c0c02167981 */ /* 0x000f62000c1e1900 */
[----:B------:R-:W-:-:S03]  /*03e0*/  FFMA R25, R24, R23, R25 ;  /* 0x0000001718197223 */ /* 0x000fc60000000019 */
[----:B------:R-:W5:Y:S04]  /*03f0*/  LDG.E R21, desc[UR12][R4.64+0xc] ;  /* 0x00000c0c04157981 */ /* 0x000f68000c1e1900 */
[----:B------:R-:W5:Y:S01]  /*0400*/  LDG.E R24, desc[UR12][R2.64+0x10] ;  /* 0x0000100c02187981 */ /* 0x000f62000c1e1900 */
[----:B------:R-:W-:-:S03]  /*0410*/  FFMA R25, R10, R9, R25 ;  /* 0x000000090a197223 */ /* 0x000fc60000000019 */
[----:B------:R-:W5:Y:S04]  /*0420*/  LDG.E R23, desc[UR12][R4.64+0x10] ;  /* 0x0000100c04177981 */ /* 0x000f68000c1e1900 */
[----:B------:R-:W5:Y:S01]  /*0430*/  LDG.E R10, desc[UR12][R2.64+0x14] ;  /* 0x0000140c020a7981 */ /* 0x000f62000c1e1900 */
[----:B------:R-:W-:-:S03]  /*0440*/  FFMA R27, R12, R11, R25 ;  /* 0x0000000b0c1b7223 */ /* 0x000fc60000000019 */
[----:B------:R-:W5:Y:S04]  /*0450*/  LDG.E R9, desc[UR12][R4.64+0x14] ;  /* 0x0000140c04097981 */ /* 0x000f68000c1e1900 */
[----:B------:R-:W5:Y:S04]  /*0460*/  LDG.E R11, desc[UR12][R2.64+0x18] ;  /* 0x0000180c020b7981 */ /* 0x000f68000c1e1900 */
[----:B------:R-:W5:Y:S04]  /*0470*/  LDG.E R12, desc[UR12][R4.64+0x18] ;  /* 0x0000180c040c7981 */ /* 0x000f68000c1e1900 */
[----:B------:R-:W5:Y:S04]  /*0480*/  LDG.E R25, desc[UR12][R4.64+0x1c] ;  /* 0x00001c0c04197981 */ /* 0x000f68000c1e1900 */
[----:B------:R0:W5:Y:S01]  /*0490*/  LDG.E R26, desc[UR12][R2.64+0x1c] ;  /* 0x00001c0c021a7981 */ /* 0x000162000c1e1900 */
[----:B------:R-:W-:Y:S01]  /*04a0*/  FFMA R13, R14, R13, R27 ;  /* 0x0000000d0e0d7223 */ /* 0x000fe2000000001b */
[----:B------:R-:W-:-:S04]  /*04b0*/  UIADD3 UR10, UPT, UPT, UR10, 0x10, URZ ;  /* 0x000000100a0a7890 */ /* 0x000fc8000fffe0ff */
[----:B------:R-:W-:Y:S01]  /*04c0*/  UISETP.NE.AND UP1, UPT, UR10, URZ, UPT ;  /* 0x000000ff0a00728c */ /* 0x000fe2000bf25270 */
[----:B0-----:R-:W-:Y:S02]  /*04d0*/  IADD3 R2, P0, PT, R2, 0x40, RZ ;  /* 0x0000004002027810 */ /* 0x001fe40007f1e0ff */
[----:B------:R-:W-:Y:S02]  /*04e0*/  IADD3 R6, PT, PT, R6, 0x10, RZ ;  /* 0x0000001006067810 */ /* 0x000fe40007ffe0ff */
[----:B------:R-:W-:Y:S01]  /*04f0*/  IADD3.X R3, PT, PT, RZ, R3, RZ, P0, !PT ;  /* 0x00000003ff037210 */ /* 0x000fe200007fe4ff */
[----:B--2---:R-:W-:-:S04]  /*0500*/  FFMA R13, R16, R15, R13 ;  /* 0x0000000f100d7223 */ /* 0x004fc8000000000d */
[----:B---3--:R-:W-:-:S04]  /*0510*/  FFMA R18, R18, R17, R13 ;  /* 0x0000001112127223 */ /* 0x008fc8000000000d */
[----:B----4-:R-:W-:-:S04]  /*0520*/  FFMA R18, R19, R20, R18 ;  /* 0x0000001413127223 */ /* 0x010fc80000000012 */
[----:B-----5:R-:W-:-:S04]  /*0530*/  FFMA R18, R21, R22, R18 ;  /* 0x0000001615127223 */ /* 0x020fc80000000012 */
[----:B------:R-:W-:-:S04]  /*0540*/  FFMA R18, R23, R24, R18 ;  /* 0x0000001817127223 */ /* 0x000fc80000000012 */
[----:B------:R-:W-:-:S04]  /*0550*/  FFMA R9, R9, R10, R18 ;  /* 0x0000000a09097223 */ /* 0x000fc80000000012 */
[----:B------:R-:W-:-:S04]  /*0560*/  FFMA R12, R12, R11, R9 ;  /* 0x0000000b0c0c7223 */ /* 0x000fc80000000009 */
[----:B------:R-:W-:Y:S01]  /*0570*/  FFMA R15, R25, R26, R12 ;  /* 0x0000001a190f7223 */ /* 0x000fe2000000000c */
[----:B------:R-:W-:Y:S06]  /*0580*/  BRA.U UP1, `(.L_x_2) ;  /* 0xfffffffd011c7547 */ /* 0x000fec000b83ffff */
.L_x_1:
[----:B------:R-:W-:Y:S05]  /*0590*/  BRA.U !UP0, `(.L_x_0) ;  /* 0x0000000508307547 */ /* 0x000fea000b800000 */
[----:B------:R-:W-:Y:S02]  /*05a0*/  UISETP.GE.U32.AND UP0, UPT, UR8, 0x8, UPT ;  /* 0x000000080800788c */ /* 0x000fe4000bf06070 */
[----:B------:R-:W-:-:S04]  /*05b0*/  ULOP3.LUT UR5, UR11, 0x7, URZ, 0xc0, !UPT ;  /* 0x000000070b057892 */ /* 0x000fc8000f8ec0ff */
[----:B------:R-:W-:-:S03]  /*05c0*/  UISETP.NE.AND UP1, UPT, UR5, URZ, UPT ;  /* 0x000000ff0500728c */ /* 0x000fc6000bf25270 */
[----:B------:R-:W-:Y:S08]  /*05d0*/  BRA.U !UP0, `(.L_x_3) ;  /* 0x0000000108787547 */ /* 0x000ff0000b800000 */
[----:B------:R-:W1:Y:S01]  /*05e0*/  LDC.64 R2, c[0x0][0x388] ;  /* 0x0000e200ff027b82 */ /* 0x000e620000000a00 */
[----:B------:R-:W-:-:S07]  /*05f0*/  IADD3 R9, PT, PT, R7, R8, RZ ;  /* 0x0000000807097210 */ /* 0x000fce0007ffe0ff */
[----:B------:R-:W2:Y:S01]  /*0600*/  LDC.64 R4, c[0x0][0x390] ;  /* 0x0000e400ff047b82 */ /* 0x000ea20000000a00 */
[----:B-1----:R-:W-:-:S05]  /*0610*/  IMAD.WIDE R2, R9, 0x4, R2 ;  /* 0x0000000409027825 */ /* 0x002fca00078e0202 */
[----:B0-----:R-:W3:Y:S01]  /*0620*/  LDG.E R10, desc[UR12][R2.64] ;  /* 0x0000000c020a7981 */ /* 0x001ee2000c1e1900 */
[----:B--2---:R-:W-:-:S03]  /*0630*/  IMAD.WIDE.U32 R4, R8, 0x4, R4 ;  /* 0x0000000408047825 */ /* 0x004fc600078e0004 */
[----:B------:R-:W2:Y:S04]  /*0640*/  LDG.E R13, desc[UR12][R2.64+0x4] ;  /* 0x0000040c020d7981 */ /* 0x000ea8000c1e1900 */
[----:B------:R-:W3:Y:S04]  /*0650*/  LDG.E R11, desc[UR12][R4.64] ;  /* 0x0000000c040b7981 */ /* 0x000ee8000c1e1900 */
[----:B------:R-:W2:Y:S04]  /*0660*/  LDG.E R12, desc[UR12][R4.64+0x4] ;  /* 0x0000040c040c7981 */ /* 0x000ea8000c1e1900 */
[----:B------:R-:W4:Y:S04]  /*0670*/  LDG.E R17, desc[UR12][R2.64+0x8] ;  /* 0x0000080c02117981 */ /* 0x000f28000c1e1900 */
        /* <DEDUP_REMOVED lines=11> */
[----:B------:R-:W-:Y:S01]  /*0730*/  IADD3 R8, PT, PT, R8, 0x8, RZ ;  /* 0x0000000808087810 */ /* 0x000fe20007ffe0ff */
[----:B---3--:R-:W-:-:S04]  /*0740*/  FFMA R10, R10, R11, R15 ;  /* 0x0000000b0a0a7223 */ /* 0x008fc8000000000f */
[----:B--2---:R-:W-:-:S04]  /*0750*/  FFMA R10, R13, R12, R10 ;  /* 0x0000000c0d0a7223 */ /* 0x004fc8000000000a */
[----:B----4-:R-:W-:-:S04]  /*0760*/  FFMA R10, R17, R14, R10 ;  /* 0x0000000e110a7223 */ /* 0x010fc8000000000a */
[----:B-----5:R-:W-:-:S04]  /*0770*/  FFMA R10, R19, R16, R10 ;  /* 0x00000010130a7223 */ /* 0x020fc8000000000a */
[----:B------:R-:W-:-:S04]  /*0780*/  FFMA R10, R21, R18, R10 ;  /* 0x00000012150a7223 */ /* 0x000fc8000000000a */
[----:B------:R-:W-:-:S04]  /*0790*/  FFMA R23, R23, R20, R10 ;  /* 0x0000001417177223 */ /* 0x000fc8000000000a */
[----:B------:R-:W-:-:S04]  /*07a0*/  FFMA R6, R6, R9, R23 ;  /* 0x0000000906067223 */ /* 0x000fc80000000017 */
[----:B------:R-:W-:-:S07]  /*07b0*/  FFMA R15, R25, R22, R6 ;  /* 0x00000016190f7223 */ /* 0x000fce0000000006 */
.L_x_3:
        /* <DEDUP_REMOVED lines=17> */
[----:B------:R-:W5:Y:S01]  /*08d0*/  LDG.E R14, desc[UR12][R4.64+0xc] ;  /* 0x00000c0c040e7981 */ /* 0x000f62000c1e1900 */
[----:B------:R-:W-:Y:S01]  /*08e0*/  IADD3 R8, PT, PT, R8, 0x4, RZ ;  /* 0x0000000408087810 */ /* 0x000fe20007ffe0ff */
[----:B---3--:R-:W-:-:S04]  /*08f0*/  FFMA R6, R6, R9, R15 ;  /* 0x0000000906067223 */ /* 0x008fc8000000000f */
[----:B--2---:R-:W-:-:S04]  /*0900*/  FFMA R6, R11, R10, R6 ;  /* 0x0000000a0b067223 */ /* 0x004fc80000000006 */
[----:B----4-:R-:W-:-:S04]  /*0910*/  FFMA R6, R13, R12, R6 ;  /* 0x0000000c0d067223 */ /* 0x010fc80000000006 */
[----:B-----5:R-:W-:-:S07]  /*0920*/  FFMA R15, R17, R14, R6 ;  /* 0x0000000e110f7223 */ /* 0x020fce0000000006 */
.L_x_4:
[----:B------:R-:W-:Y:S05]  /*0930*/  BRA.U !UP1, `(.L_x_0) ;  /* 0x0000000109487547 */ /* 0x000fea000b800000 */
[----:B------:R-:W1:Y:S01]  /*0940*/  LDC.64 R2, c[0x0][0x390] ;  /* 0x0000e400ff027b82 */ /* 0x000e620000000a00 */
[----:B------:R-:W-:Y:S01]  /*0950*/  IADD3 R7, PT, PT, R7, R8, RZ ;  /* 0x0000000807077210 */ /* 0x000fe20007ffe0ff */
[----:B------:R-:W-:-:S06]  /*0960*/  UIADD3 UR4, UPT, UPT, -UR4, URZ, URZ ;  /* 0x000000ff04047290 */ /* 0x000fcc000fffe1ff */
[----:B------:R-:W2:Y:S01]  /*0970*/  LDC.64 R10, c[0x0][0x388] ;  /* 0x0000e200ff0a7b82 */ /* 0x000ea20000000a00 */
[----:B-1----:R-:W-:-:S03]  /*0980*/  IMAD.WIDE.U32 R2, R8, 0x4, R2 ;  /* 0x0000000408027825 */ /* 0x002fc600078e0002 */
[----:B------:R-:W-:Y:S02]  /*0990*/  MOV R6, R2 ;  /* 0x0000000200067202 */ /* 0x000fe40000000f00 */
[----:B------:R-:W-:-:S07]  /*09a0*/  MOV R5, R3 ;  /* 0x0000000300057202 */ /* 0x000fce0000000f00 */
.L_x_5:
[----:B--2---:R-:W-:Y:S01]  /*09b0*/  IMAD.WIDE R2, R7, 0x4, R10 ;  /* 0x0000000407027825 */ /* 0x004fe200078e020a */
[----:B------:R-:W-:-:S05]  /*09c0*/  MOV R4, R6 ;  /* 0x0000000600047202 */ /* 0x000fca0000000f00 */
[----:B0-----:R-:W2:Y:S04]  /*09d0*/  LDG.E R2, desc[UR12][R2.64] ;  /* 0x0000000c02027981 */ /* 0x001ea8000c1e1900 */
[----:B------:R0:W2:Y:S01]  /*09e0*/  LDG.E R4, desc[UR12][R4.64] ;  /* 0x0000000c04047981 */ /* 0x0000a2000c1e1900 */
[----:B------:R-:W-:Y:S01]  /*09f0*/  UIADD3 UR4, UPT, UPT, UR4, 0x1, URZ ;  /* 0x0000000104047890 */ /* 0x000fe2000fffe0ff */
[----:B------:R-:W-:Y:S02]  /*0a00*/  IADD3 R6, P0, PT, R6, 0x4, RZ ;  /* 0x0000000406067810 */ /* 0x000fe40007f1e0ff */
[----:B------:R-:W-:Y:S01]  /*0a10*/  IADD3 R7, PT, PT, R7, 0x1, RZ ;  /* 0x0000000107077810 */ /* 0x000fe20007ffe0ff */
[----:B------:R-:W-:Y:S01]  /*0a20*/  UISETP.NE.AND UP0, UPT, UR4, URZ, UPT ;  /* 0x000000ff0400728c */ /* 0x000fe2000bf05270 */
[----:B0-----:R-:W-:Y:S01]  /*0a30*/  IADD3.X R5, PT, PT, RZ, R5, RZ, P0, !PT ;  /* 0x00000005ff057210 */ /* 0x001fe200007fe4ff */
[----:B--2---:R-:W-:-:S07]  /*0a40*/  FFMA R15, R2, R4, R15 ;  /* 0x00000004020f7223 */ /* 0x004fce000000000f */
[----:B------:R-:W-:Y:S05]  /*0a50*/  BRA.U UP0, `(.L_x_5) ;  /* 0xfffffffd00d47547 */ /* 0x000fea000b83ffff */
.L_x_0:
[----:B------:R-:W1:Y:S02]  /*0a60*/  LDC.64 R2, c[0x0][0x398] ;  /* 0x0000e600ff027b82 */ /* 0x000e640000000a00 */
[----:B-1----:R-:W-:-:S05]  /*0a70*/  IMAD.WIDE R2, R0, 0x4, R2 ;  /* 0x0000000400027825 */ /* 0x002fca00078e0202 */
[----:B0-----:R-:W-:Y:S01]  /*0a80*/  STG.E desc[UR12][R2.64], R15 ;  /* 0x0000000f02007986 */ /* 0x001fe2000c10190c */
[----:B------:R-:W-:Y:S05]  /*0a90*/  EXIT ;  /* 0x000000000000794d */ /* 0x000fea0003800000 */
.L_x_6:
[----:B------:R-:W-:-:S00]  /*0aa0*/  BRA `(.L_x_6) ;  /* 0xfffffffc00fc7947 */ /* 0x000fc0000383ffff */
[----:B------:R-:W-:-:S00]  /*0ab0*/  NOP ;  /* 0x0000000000007918 */ /* 0x000fc00000000000 */
        /* <DEDUP_REMOVED lines=12> */
.L_x_7:


//--------------------- .nv.shared.reserved.0     --------------------------
	.section	.nv.shared.reserved.0,"aw",@nobits
	.weak		__nv_reservedSMEM_offset_0_alias
	.size		__nv_reservedSMEM_offset_0_alias, 0, 64
	.other		__nv_reservedSMEM_offset_0_alias,@"STO_CUDA_RESERVED_SHARED STV_DEFAULT"
__nv_reservedSMEM_offset_0_alias:
	.zero		0
	.zero		64


//--------------------- .nv.constant0._Z11gemv_kerneliPKfS0_Pf --------------------------
	.section	.nv.constant0._Z11gemv_kerneliPKfS0_Pf,"a",@progbits
	.sectionflags	@""
	.align	4
.nv.constant0._Z11gemv_kerneliPKfS0_Pf:
	.zero		928


//--------------------- SYMBOLS --------------------------

	.type		.nv.reservedSmem.offset0,@object
	.size		.nv.reservedSmem.offset0,0x4
